//
// Generated by NVIDIA NVVM Compiler
//
// Compiler Build ID: CL-36424714
// Cuda compilation tools, release 13.0, V13.0.88
// Based on NVVM 20.0.0
//

.version 9.0
.target sm_100
.address_size 64

	// .globl	_Z10shiftOrGPUPKcS0_iiPKiS2_Pb
.extern .func  (.param .b32 func_retval0) vprintf
(
	.param .b64 vprintf_param_0,
	.param .b64 vprintf_param_1
)
;
.global .align 1 .b8 $str[38] = {84, 104, 101, 32, 112, 97, 116, 116, 101, 114, 110, 32, 119, 97, 115, 32, 102, 111, 117, 110, 100, 32, 97, 116, 32, 116, 104, 114, 101, 97, 100, 32, 73, 100, 32, 37, 100};

.visible .entry _Z10shiftOrGPUPKcS0_iiPKiS2_Pb(
	.param .u64 .ptr .align 1 _Z10shiftOrGPUPKcS0_iiPKiS2_Pb_param_0,
	.param .u64 .ptr .align 1 _Z10shiftOrGPUPKcS0_iiPKiS2_Pb_param_1,
	.param .u32 _Z10shiftOrGPUPKcS0_iiPKiS2_Pb_param_2,
	.param .u32 _Z10shiftOrGPUPKcS0_iiPKiS2_Pb_param_3,
	.param .u64 .ptr .align 1 _Z10shiftOrGPUPKcS0_iiPKiS2_Pb_param_4,
	.param .u64 .ptr .align 1 _Z10shiftOrGPUPKcS0_iiPKiS2_Pb_param_5,
	.param .u64 .ptr .align 1 _Z10shiftOrGPUPKcS0_iiPKiS2_Pb_param_6
)
{
	.local .align 8 .b8 	__local_depot0[8];
	.reg .b64 	%SP;
	.reg .b64 	%SPL;
	.reg .pred 	%p<6>;
	.reg .b16 	%rs<4>;
	.reg .b32 	%r<16>;
	.reg .b64 	%rd<21>;

	mov.u64 	%SPL, __local_depot0;
	cvta.local.u64 	%SP, %SPL;
	ld.param.u64 	%rd3, [_Z10shiftOrGPUPKcS0_iiPKiS2_Pb_param_0];
	ld.param.u64 	%rd4, [_Z10shiftOrGPUPKcS0_iiPKiS2_Pb_param_1];
	ld.param.u32 	%r5, [_Z10shiftOrGPUPKcS0_iiPKiS2_Pb_param_2];
	ld.param.u32 	%r4, [_Z10shiftOrGPUPKcS0_iiPKiS2_Pb_param_3];
	ld.param.u64 	%rd5, [_Z10shiftOrGPUPKcS0_iiPKiS2_Pb_param_5];
	ld.param.u64 	%rd6, [_Z10shiftOrGPUPKcS0_iiPKiS2_Pb_param_6];
	mov.u32 	%r6, %ntid.x;
	mov.u32 	%r7, %ctaid.x;
	mov.u32 	%r8, %tid.x;
	mad.lo.s32 	%r1, %r6, %r7, %r8;
	sub.s32 	%r9, %r5, %r4;
	setp.gt.u32 	%p1, %r1, %r9;
	@%p1 bra 	$L__BB0_7;
	cvta.to.global.u64 	%rd7, %rd5;
	mul.wide.u32 	%rd8, %r1, 4;
	add.s64 	%rd9, %rd7, %rd8;
	ld.global.u32 	%r10, [%rd9];
	setp.ne.s32 	%p2, %r10, %r1;
	@%p2 bra 	$L__BB0_7;
	setp.lt.s32 	%p3, %r4, 1;
	@%p3 bra 	$L__BB0_6;
	cvta.to.global.u64 	%rd1, %rd4;
	cvta.to.global.u64 	%rd2, %rd3;
	mov.b32 	%r15, 0;
	bra.uni 	$L__BB0_5;
$L__BB0_4:
	add.s32 	%r15, %r15, 1;
	setp.eq.s32 	%p5, %r15, %r4;
	@%p5 bra 	$L__BB0_6;
$L__BB0_5:
	cvt.u64.u32 	%rd10, %r15;
	add.s64 	%rd11, %rd1, %rd10;
	ld.global.u8 	%rs1, [%rd11];
	add.s32 	%r12, %r15, %r1;
	cvt.u64.u32 	%rd12, %r12;
	add.s64 	%rd13, %rd2, %rd12;
	ld.global.u8 	%rs2, [%rd13];
	setp.eq.s16 	%p4, %rs1, %rs2;
	@%p4 bra 	$L__BB0_4;
	bra.uni 	$L__BB0_7;
$L__BB0_6:
	cvt.u64.u32 	%rd14, %r1;
	add.u64 	%rd15, %SP, 0;
	add.u64 	%rd16, %SPL, 0;
	st.local.u32 	[%rd16], %r1;
	mov.u64 	%rd17, $str;
	cvta.global.u64 	%rd18, %rd17;
	{ // callseq 0, 0
	.param .b64 param0;
	st.param.b64 	[param0], %rd18;
	.param .b64 param1;
	st.param.b64 	[param1], %rd15;
	.param .b32 retval0;
	call.uni (retval0), 
	vprintf, 
	(
	param0, 
	param1
	);
	ld.param.b32 	%r13, [retval0];
	} // callseq 0
	cvta.to.global.u64 	%rd19, %rd6;
	add.s64 	%rd20, %rd19, %rd14;
	mov.b16 	%rs3, 1;
	st.global.u8 	[%rd20], %rs3;
$L__BB0_7:
	ret;

}


// ===== COMPILED SASS (sm_100) =====

	.target	sm_100

	.elftype	@"ET_EXEC"


//--------------------- .note.nv.tkinfo           --------------------------
	.section	.note.nv.tkinfo,"",@"SHT_NOTE"
	.sectionflags	@"SHF_NOTE_NV_TKINFO"
	.tkinfo
        /*0018*/ 	.word	0x00000002
        /*0030*/ 	.string	""
        /*0030*/ 	.string	"ptxas"
        /*0030*/ 	.string	"Cuda compilation tools, release 13.0, V13.0.88"
        /*0030*/ 	.string	"Build cuda_13.0.r13.0/compiler.36424714_0"
        /*0030*/ 	.string	"-arch sm_100 -m 64 "



//--------------------- .note.nv.cuinfo           --------------------------
	.section	.note.nv.cuinfo,"",@"SHT_NOTE"
	.sectionflags	@"SHF_NOTE_NV_CUINFO"
        /*0018*/ 	.short	0x0002
        /*001a*/ 	.short	0x0064
        /*001c*/ 	.short	0x0082
	.zero		2


//--------------------- .nv.info                  --------------------------
	.section	.nv.info,"",@"SHT_CUDA_INFO"
	.align	4


	//----- nvinfo : EIATTR_REGCOUNT
	.align		4
        /*0000*/ 	.byte	0x04, 0x2f
        /*0002*/ 	.short	(.L_2 - .L_1)
	.align		4
.L_1:
        /*0004*/ 	.word	index@(_Z10shiftOrGPUPKcS0_iiPKiS2_Pb)
        /*0008*/ 	.word	0x00000018


	//----- nvinfo : EIATTR_FRAME_SIZE
	.align		4
.L_2:
        /*000c*/ 	.byte	0x04, 0x11
        /*000e*/ 	.short	(.L_4 - .L_3)
	.align		4
.L_3:
        /*0010*/ 	.word	index@(_Z10shiftOrGPUPKcS0_iiPKiS2_Pb)
        /*0014*/ 	.word	0x00000008


	//----- nvinfo : EIATTR_MIN_STACK_SIZE
	.align		4
.L_4:
        /*0018*/ 	.byte	0x04, 0x12
        /*001a*/ 	.short	(.L_6 - .L_5)
	.align		4
.L_5:
        /*001c*/ 	.word	index@(_Z10shiftOrGPUPKcS0_iiPKiS2_Pb)
        /*0020*/ 	.word	0x00000008
.L_6:


//--------------------- .nv.compat                --------------------------
	.section	.nv.compat,"",@"SHT_CUDA_COMPAT_INFO"
	.align	4
        /*0000*/ 	.byte	0x02, 0x09, 0x00, 0x00, 0x02, 0x02, 0x01, 0x00, 0x02, 0x05, 0x05, 0x00, 0x03, 0x07, 0x01, 0x01
        /*0010*/ 	.byte	0x02, 0x03, 0x00, 0x00, 0x02, 0x06, 0x01, 0x00, 0x04, 0x0b, 0x08, 0x00, 0x09, 0x00, 0x00, 0x00
        /*0020*/ 	.byte	0x00, 0x00, 0x00, 0x00


//--------------------- .nv.info._Z10shiftOrGPUPKcS0_iiPKiS2_Pb --------------------------
	.section	.nv.info._Z10shiftOrGPUPKcS0_iiPKiS2_Pb,"",@"SHT_CUDA_INFO"
	.sectionflags	@""
	.align	4


	//----- nvinfo : EIATTR_CUDA_API_VERSION
	.align		4
        /*0000*/ 	.byte	0x04, 0x37
        /*0002*/ 	.short	(.L_8 - .L_7)
.L_7:
        /*0004*/ 	.word	0x00000082


	//----- nvinfo : EIATTR_KPARAM_INFO
	.align		4
.L_8:
        /*0008*/ 	.byte	0x04, 0x17
        /*000a*/ 	.short	(.L_10 - .L_9)
.L_9:
        /*000c*/ 	.word	0x00000000
        /*0010*/ 	.short	0x0006
        /*0012*/ 	.short	0x0028
        /*0014*/ 	.byte	0x00, 0xf5, 0x21, 0x00


	//----- nvinfo : EIATTR_KPARAM_INFO
	.align		4
.L_10:
        /*0018*/ 	.byte	0x04, 0x17
        /*001a*/ 	.short	(.L_12 - .L_11)
.L_11:
        /*001c*/ 	.word	0x00000000
        /*0020*/ 	.short	0x0005
        /*0022*/ 	.short	0x0020
        /*0024*/ 	.byte	0x00, 0xf5, 0x21, 0x00


	//----- nvinfo : EIATTR_KPARAM_INFO
	.align		4
.L_12:
        /*0028*/ 	.byte	0x04, 0x17
        /*002a*/ 	.short	(.L_14 - .L_13)
.L_13:
        /*002c*/ 	.word	0x00000000
        /*0030*/ 	.short	0x0004
        /*0032*/ 	.short	0x0018
        /*0034*/ 	.byte	0x00, 0xf5, 0x21, 0x00


	//----- nvinfo : EIATTR_KPARAM_INFO
	.align		4
.L_14:
        /*0038*/ 	.byte	0x04, 0x17
        /*003a*/ 	.short	(.L_16 - .L_15)
.L_15:
        /*003c*/ 	.word	0x00000000
        /*0040*/ 	.short	0x0003
        /*0042*/ 	.short	0x0014
        /*0044*/ 	.byte	0x00, 0xf0, 0x11, 0x00


	//----- nvinfo : EIATTR_KPARAM_INFO
	.align		4
.L_16:
        /*0048*/ 	.byte	0x04, 0x17
        /*004a*/ 	.short	(.L_18 - .L_17)
.L_17:
        /*004c*/ 	.word	0x00000000
        /*0050*/ 	.short	0x0002
        /*0052*/ 	.short	0x0010
        /*0054*/ 	.byte	0x00, 0xf0, 0x11, 0x00


	//----- nvinfo : EIATTR_KPARAM_INFO
	.align		4
.L_18:
        /*0058*/ 	.byte	0x04, 0x17
        /*005a*/ 	.short	(.L_20 - .L_19)
.L_19:
        /*005c*/ 	.word	0x00000000
        /*0060*/ 	.short	0x0001
        /*0062*/ 	.short	0x0008
        /*0064*/ 	.byte	0x00, 0xf5, 0x21, 0x00


	//----- nvinfo : EIATTR_KPARAM_INFO
	.align		4
.L_20:
        /*0068*/ 	.byte	0x04, 0x17
        /*006a*/ 	.short	(.L_22 - .L_21)
.L_21:
        /*006c*/ 	.word	0x00000000
        /*0070*/ 	.short	0x0000
        /*0072*/ 	.short	0x0000
        /*0074*/ 	.byte	0x00, 0xf5, 0x21, 0x00


	//----- nvinfo : EIATTR_SPARSE_MMA_MASK
	.align		4
.L_22:
        /*0078*/ 	.byte	0x03, 0x50
        /*007a*/ 	.short	0x0000


	//----- nvinfo : EIATTR_MAXREG_COUNT
	.align		4
        /*007c*/ 	.byte	0x03, 0x1b
        /*007e*/ 	.short	0x00ff


	//----- nvinfo : EIATTR_EXTERNS
	.align		4
        /*0080*/ 	.byte	0x04, 0x0f
        /*0082*/ 	.short	(.L_24 - .L_23)


	//   ....[0]....
	.align		4
.L_23:
        /*0084*/ 	.word	index@(vprintf)


	//----- nvinfo : EIATTR_MERCURY_ISA_VERSION
	.align		4
.L_24:
        /*0088*/ 	.byte	0x03, 0x5f
        /*008a*/ 	.short	0x0101


	//----- nvinfo : EIATTR_VRC_CTA_INIT_COUNT
	.align		4
        /*008c*/ 	.byte	0x02, 0x4a
	.zero		1
	.zero		1


	//----- nvinfo : EIATTR_SYSCALL_OFFSETS
	.align		4
        /*0090*/ 	.byte	0x04, 0x46
        /*0092*/ 	.short	(.L_26 - .L_25)


	//   ....[0]....
.L_25:
        /*0094*/ 	.word	0x000002e0


	//----- nvinfo : EIATTR_EXIT_INSTR_OFFSETS
	.align		4
.L_26:
        /*0098*/ 	.byte	0x04, 0x1c
        /*009a*/ 	.short	(.L_28 - .L_27)


	//   ....[0]....
.L_27:
        /*009c*/ 	.word	0x000000d0


	//   ....[1]....
        /*00a0*/ 	.word	0x00000130


	//   ....[2]....
        /*00a4*/ 	.word	0x00000250


	//   ....[3]....
        /*00a8*/ 	.word	0x00000340


	//----- nvinfo : EIATTR_CRS_STACK_SIZE
	.align		4
.L_28:
        /*00ac*/ 	.byte	0x04, 0x1e
        /*00ae*/ 	.short	(.L_30 - .L_29)
.L_29:
        /*00b0*/ 	.word	0x00000000


	//----- nvinfo : EIATTR_CBANK_PARAM_SIZE
	.align		4
.L_30:
        /*00b4*/ 	.byte	0x03, 0x19
        /*00b6*/ 	.short	0x0030


	//----- nvinfo : EIATTR_PARAM_CBANK
	.align		4
        /*00b8*/ 	.byte	0x04, 0x0a
        /*00ba*/ 	.short	(.L_32 - .L_31)
	.align		4
.L_31:
        /*00bc*/ 	.word	index@(.nv.constant0._Z10shiftOrGPUPKcS0_iiPKiS2_Pb)
        /*00c0*/ 	.short	0x0380
        /*00c2*/ 	.short	0x0030


	//----- nvinfo : EIATTR_SW_WAR
	.align		4
.L_32:
        /*00c4*/ 	.byte	0x04, 0x36
        /*00c6*/ 	.short	(.L_34 - .L_33)
.L_33:
        /*00c8*/ 	.word	0x00000008
.L_34:


//--------------------- .nv.callgraph             --------------------------
	.section	.nv.callgraph,"",@"SHT_CUDA_CALLGRAPH"
	.align	4
	.sectionentsize	8
	.align		4
        /*0000*/ 	.word	0x00000000
	.align		4
        /*0004*/ 	.word	0xffffffff
	.align		4
        /*0008*/ 	.word	index@(_Z10shiftOrGPUPKcS0_iiPKiS2_Pb)
	.align		4
        /*000c*/ 	.word	index@(vprintf)
	.align		4
        /*0010*/ 	.word	0x00000000
	.align		4
        /*0014*/ 	.word	0xfffffffe
	.align		4
        /*0018*/ 	.word	0x00000000
	.align		4
        /*001c*/ 	.word	0xfffffffd
	.align		4
        /*0020*/ 	.word	0x00000000
	.align		4
        /*0024*/ 	.word	0xfffffffc


//--------------------- .nv.constant4             --------------------------
	.section	.nv.constant4,"a",@progbits
	.align	8
	.align		8
.nv.constant4:
        /*0000*/ 	.dword	vprintf
	.align		8
        /*0008*/ 	.dword	$str


//--------------------- .text._Z10shiftOrGPUPKcS0_iiPKiS2_Pb --------------------------
	.section	.text._Z10shiftOrGPUPKcS0_iiPKiS2_Pb,"ax",@progbits
	.align	128
        .global         _Z10shiftOrGPUPKcS0_iiPKiS2_Pb
        .type           _Z10shiftOrGPUPKcS0_iiPKiS2_Pb,@function
        .size           _Z10shiftOrGPUPKcS0_iiPKiS2_Pb,(.L_x_4 - _Z10shiftOrGPUPKcS0_iiPKiS2_Pb)
        .other          _Z10shiftOrGPUPKcS0_iiPKiS2_Pb,@"STO_CUDA_ENTRY STV_DEFAULT"
_Z10shiftOrGPUPKcS0_iiPKiS2_Pb:
.text._Z10shiftOrGPUPKcS0_iiPKiS2_Pb:
[----:B------:R-:W0:Y:S01]  /*0000*/  LDC R1, c[0x0][0x37c] ;  /* 0x0000df00ff017b82 */ /* 0x000e220000000800 */
[----:B------:R-:W1:Y:S01]  /*0010*/  S2R R2, SR_CTAID.X ;  /* 0x0000000000027919 */ /* 0x000e620000002500 */
[----:B------:R-:W2:Y:S01]  /*0020*/  LDCU UR7, c[0x0][0x2fc] ;  /* 0x00005f80ff0777ac */ /* 0x000ea20008000800 */
[----:B0-----:R-:W-:Y:S01]  /*0030*/  VIADD R1, R1, 0xfffffff8 ;  /* 0xfffffff801017836 */ /* 0x001fe20000000000 */
[----:B------:R-:W1:Y:S01]  /*0040*/  S2R R3, SR_TID.X ;  /* 0x0000000000037919 */ /* 0x000e620000002100 */
[----:B------:R-:W0:Y:S01]  /*0050*/  LDCU.64 UR4, c[0x0][0x390] ;  /* 0x00007200ff0477ac */ /* 0x000e220008000a00 */
[----:B------:R-:W1:Y:S01]  /*0060*/  LDCU UR8, c[0x0][0x360] ;  /* 0x00006c00ff0877ac */ /* 0x000e620008000800 */
[----:B------:R-:W3:Y:S01]  /*0070*/  LDCU UR6, c[0x0][0x2f8] ;  /* 0x00005f00ff0677ac */ /* 0x000ee20008000800 */
[----:B0-----:R-:W-:Y:S01]  /*0080*/  UIADD3 UR4, UPT, UPT, UR4, -UR5, URZ ;  /* 0x8000000504047290 */ /* 0x001fe2000fffe0ff */
[----:B---3--:R-:W-:Y:S01]  /*0090*/  IADD3 R6, P1, PT, R1, UR6, RZ ;  /* 0x0000000601067c10 */ /* 0x008fe2000ff3e0ff */
[----:B-1----:R-:W-:-:S04]  /*00a0*/  IMAD R2, R2, UR8, R3 ;  /* 0x0000000802027c24 */ /* 0x002fc8000f8e0203 */
[----:B--2---:R-:W-:Y:S01]  /*00b0*/  IMAD.X R7, RZ, RZ, UR7, P1 ;  /* 0x00000007ff077e24 */ /* 0x004fe200088e06ff */
[----:B------:R-:W-:-:S13]  /*00c0*/  ISETP.GT.U32.AND P0, PT, R2, UR4, PT ;  /* 0x0000000402007c0c */ /* 0x000fda000bf04070 */
[----:B------:R-:W-:Y:S05]  /*00d0*/  @P0 EXIT ;  /* 0x000000000000094d */ /* 0x000fea0003800000 */
[----:B------:R-:W0:Y:S01]  /*00e0*/  LDC.64 R4, c[0x0][0x3a0] ;  /* 0x0000e800ff047b82 */ /* 0x000e220000000a00 */
[----:B------:R-:W1:Y:S01]  /*00f0*/  LDCU.64 UR36, c[0x0][0x358] ;  /* 0x00006b00ff2477ac */ /* 0x000e620008000a00 */
[----:B0-----:R-:W-:-:S06]  /*0100*/  IMAD.WIDE.U32 R4, R2, 0x4, R4 ;  /* 0x0000000402047825 */ /* 0x001fcc00078e0004 */
[----:B-1----:R-:W2:Y:S02]  /*0110*/  LDG.E R5, desc[UR36][R4.64] ;  /* 0x0000002404057981 */ /* 0x002ea4000c1e1900 */
[----:B--2---:R-:W-:-:S13]  /*0120*/  ISETP.NE.AND P0, PT, R5, R2, PT ;  /* 0x000000020500720c */ /* 0x004fda0003f05270 */
[----:B------:R-:W-:Y:S05]  /*0130*/  @P0 EXIT ;  /* 0x000000000000094d */ /* 0x000fea0003800000 */
[----:B------:R-:W-:-:S09]  /*0140*/  UISETP.GE.AND UP0, UPT, UR5, 0x1, UPT ;  /* 0x000000010500788c */ /* 0x000fd2000bf06270 */
[----:B------:R-:W-:Y:S05]  /*0150*/  BRA.U !UP0, `(.L_x_0) ;  /* 0x0000000108447547 */ /* 0x000fea000b800000 */
[----:B------:R-:W0:Y:S01]  /*0160*/  LDCU UR7, c[0x0][0x394] ;  /* 0x00007280ff0777ac */ /* 0x000e220008000800 */
[----:B------:R-:W1:Y:S01]  /*0170*/  LDCU.128 UR8, c[0x0][0x380] ;  /* 0x00007000ff0877ac */ /* 0x000e620008000c00 */
[----:B------:R-:W-:-:S05]  /*0180*/  UMOV UR4, URZ ;  /* 0x000000ff00047c82 */ /* 0x000fca0008000000 */
.L_x_1:
[----:B------:R-:W-:Y:S01]  /*0190*/  VIADD R8, R2, UR4 ;  /* 0x0000000402087c36 */ /* 0x000fe20008000000 */
[----:B-1----:R-:W-:-:S04]  /*01a0*/  UIADD3 UR5, UP0, UPT, UR4, UR10, URZ ;  /* 0x0000000a04057290 */ /* 0x002fc8000ff1e0ff */
[----:B------:R-:W-:Y:S01]  /*01b0*/  UIADD3.X UR6, UPT, UPT, URZ, UR11, URZ, UP0, !UPT ;  /* 0x0000000bff067290 */ /* 0x000fe200087fe4ff */
[----:B------:R-:W-:Y:S02]  /*01c0*/  IADD3 R8, P0, PT, R8, UR8, RZ ;  /* 0x0000000808087c10 */ /* 0x000fe4000ff1e0ff */
[----:B------:R-:W-:-:S03]  /*01d0*/  MOV R4, UR5 ;  /* 0x0000000500047c02 */ /* 0x000fc60008000f00 */
[----:B------:R-:W-:Y:S02]  /*01e0*/  IMAD.X R9, RZ, RZ, UR9, P0 ;  /* 0x00000009ff097e24 */ /* 0x000fe400080e06ff */
[----:B------:R-:W-:-:S04]  /*01f0*/  IMAD.U32 R5, RZ, RZ, UR6 ;  /* 0x00000006ff057e24 */ /* 0x000fc8000f8e00ff */
[----:B------:R-:W2:Y:S04]  /*0200*/  LDG.E.U8 R9, desc[UR36][R8.64] ;  /* 0x0000002408097981 */ /* 0x000ea8000c1e1100 */
[----:B------:R-:W2:Y:S01]  /*0210*/  LDG.E.U8 R4, desc[UR36][R4.64] ;  /* 0x0000002404047981 */ /* 0x000ea2000c1e1100 */
[----:B------:R-:W-:-:S04]  /*0220*/  UIADD3 UR4, UPT, UPT, UR4, 0x1, URZ ;  /* 0x0000000104047890 */ /* 0x000fc8000fffe0ff */
[----:B0-----:R-:W-:Y:S01]  /*0230*/  UISETP.NE.AND UP0, UPT, UR4, UR7, UPT ;  /* 0x000000070400728c */ /* 0x001fe2000bf05270 */
[----:B--2---:R-:W-:-:S13]  /*0240*/  ISETP.NE.AND P0, PT, R4, R9, PT ;  /* 0x000000090400720c */ /* 0x004fda0003f05270 */
[----:B------:R-:W-:Y:S05]  /*0250*/  @P0 EXIT ;  /* 0x000000000000094d */ /* 0x000fea0003800000 */
[----:B------:R-:W-:Y:S05]  /*0260*/  BRA.U UP0, `(.L_x_1) ;  /* 0xfffffffd00c87547 */ /* 0x000fea000b83ffff */
.L_x_0:
[----:B------:R-:W-:Y:S01]  /*0270*/  MOV R0, 0x0 ;  /* 0x0000000000007802 */ /* 0x000fe20000000f00 */
[----:B------:R0:W-:Y:S01]  /*0280*/  STL [R1], R2 ;  /* 0x0000000201007387 */ /* 0x0001e20000100800 */
[----:B------:R-:W1:Y:S02]  /*0290*/  LDCU.64 UR4, c[0x4][0x8] ;  /* 0x01000100ff0477ac */ /* 0x000e640008000a00 */
[----:B------:R0:W2:Y:S01]  /*02a0*/  LDC.64 R8, c[0x4][R0] ;  /* 0x0100000000087b82 */ /* 0x0000a20000000a00 */
[----:B-1----:R-:W-:Y:S01]  /*02b0*/  MOV R4, UR4 ;  /* 0x0000000400047c02 */ /* 0x002fe20008000f00 */
[----:B0-----:R-:W-:-:S07]  /*02c0*/  IMAD.U32 R5, RZ, RZ, UR5 ;  /* 0x00000005ff057e24 */ /* 0x001fce000f8e00ff */
[----:B------:R-:W-:-:S07]  /*02d0*/  LEPC R20, `(.L_x_2) ;  /* 0x000000001014794e */ /* 0x000fce0000000000 */
[----:B--2---:R-:W-:Y:S05]  /*02e0*/  CALL.ABS.NOINC R8 ;  /* 0x0000000008007343 */ /* 0x004fea0003c00000 */
.L_x_2:
[----:B------:R-:W0:Y:S01]  /*02f0*/  LDCU.64 UR4, c[0x0][0x3a8] ;  /* 0x00007500ff0477ac */ /* 0x000e220008000a00 */
[----:B------:R-:W-:Y:S01]  /*0300*/  IMAD.MOV.U32 R0, RZ, RZ, 0x1 ;  /* 0x00000001ff007424 */ /* 0x000fe200078e00ff */
[----:B0-----:R-:W-:-:S04]  /*0310*/  IADD3 R2, P0, PT, R2, UR4, RZ ;  /* 0x0000000402027c10 */ /* 0x001fc8000ff1e0ff */
[----:B------:R-:W-:-:S05]  /*0320*/  IADD3.X R3, PT, PT, RZ, UR5, RZ, P0, !PT ;  /* 0x00000005ff037c10 */ /* 0x000fca00087fe4ff */
[----:B------:R-:W-:Y:S01]  /*0330*/  STG.E.U8 desc[UR36][R2.64], R0 ;  /* 0x0000000002007986 */ /* 0x000fe2000c101124 */
[----:B------:R-:W-:Y:S05]  /*0340*/  EXIT ;  /* 0x000000000000794d */ /* 0x000fea0003800000 */
.L_x_3:
[----:B------:R-:W-:-:S00]  /*0350*/  BRA `(.L_x_3) ;  /* 0xfffffffc00fc7947 */ /* 0x000fc0000383ffff */
[----:B------:R-:W-:-:S00]  /*0360*/  NOP ;  /* 0x0000000000007918 */ /* 0x000fc00000000000 */
        /* <DEDUP_REMOVED lines=9> */
.L_x_4:


//--------------------- .nv.global.init           --------------------------
	.section	.nv.global.init,"aw",@progbits
.nv.global.init:
	.type		$str,@object
	.size		$str,(.L_0 - $str)
$str:
        /*0000*/ 	.byte	0x54, 0x68, 0x65, 0x20, 0x70, 0x61, 0x74, 0x74, 0x65, 0x72, 0x6e, 0x20, 0x77, 0x61, 0x73, 0x20
        /*0010*/ 	.byte	0x66, 0x6f, 0x75, 0x6e, 0x64, 0x20, 0x61, 0x74, 0x20, 0x74, 0x68, 0x72, 0x65, 0x61, 0x64, 0x20
        /*0020*/ 	.byte	0x49, 0x64, 0x20, 0x25, 0x64, 0x00
.L_0:


//--------------------- .nv.shared.reserved.0     --------------------------
	.section	.nv.shared.reserved.0,"aw",@nobits
	.weak		__nv_reservedSMEM_offset_0_alias
	.size		__nv_reservedSMEM_offset_0_alias, 0, 64
	.other		__nv_reservedSMEM_offset_0_alias,@"STO_CUDA_RESERVED_SHARED STV_DEFAULT"
__nv_reservedSMEM_offset_0_alias:
	.zero		0
	.zero		64


//--------------------- .nv.constant0._Z10shiftOrGPUPKcS0_iiPKiS2_Pb --------------------------
	.section	.nv.constant0._Z10shiftOrGPUPKcS0_iiPKiS2_Pb,"a",@progbits
	.sectionflags	@""
	.align	4
.nv.constant0._Z10shiftOrGPUPKcS0_iiPKiS2_Pb:
	.zero		944


//--------------------- SYMBOLS --------------------------

	.type		.nv.reservedSmem.offset0,@object
	.size		.nv.reservedSmem.offset0,0x4
	.type		vprintf,@function
